//
// Generated by LLVM NVPTX Back-End
//

.version 8.4
.target sm_86
.address_size 64

	// .globl	triton_red_fused__to_copy_mean_pow_7 // -- Begin function triton_red_fused__to_copy_mean_pow_7
.extern .shared .align 16 .b8 global_smem[];
                                        // @triton_red_fused__to_copy_mean_pow_7
.visible .entry triton_red_fused__to_copy_mean_pow_7(
	.param .u64 .ptr .global .align 1 triton_red_fused__to_copy_mean_pow_7_param_0,
	.param .u64 .ptr .global .align 1 triton_red_fused__to_copy_mean_pow_7_param_1,
	.param .u32 triton_red_fused__to_copy_mean_pow_7_param_2,
	.param .u32 triton_red_fused__to_copy_mean_pow_7_param_3,
	.param .u64 .ptr .global .align 1 triton_red_fused__to_copy_mean_pow_7_param_4
)
.reqntid 512, 1, 1
{
	.reg .pred 	%p<8>;
	.reg .b16 	%rs<17>;
	.reg .b32 	%r<49>;
	.reg .f32 	%f<62>;
	.reg .b64 	%rd<9>;
	.loc	1 18 0                          // c3sg2gpb3pdyenoywzsdvtinxcpgtgfewdle2u5ewpsnkitx2ubu.py:18:0
$L__func_begin0:
	.loc	1 18 0                          // c3sg2gpb3pdyenoywzsdvtinxcpgtgfewdle2u5ewpsnkitx2ubu.py:18:0

// %bb.0:
	ld.param.u64 	%rd4, [triton_red_fused__to_copy_mean_pow_7_param_0];
	ld.param.u64 	%rd5, [triton_red_fused__to_copy_mean_pow_7_param_1];
$L__tmp0:
	.loc	1 23 28                         // c3sg2gpb3pdyenoywzsdvtinxcpgtgfewdle2u5ewpsnkitx2ubu.py:23:28
	mov.u32 	%r20, %ctaid.x;
	.loc	1 23 33                         // c3sg2gpb3pdyenoywzsdvtinxcpgtgfewdle2u5ewpsnkitx2ubu.py:23:33
	shl.b32 	%r21, %r20, 6;
	.loc	1 24 44                         // c3sg2gpb3pdyenoywzsdvtinxcpgtgfewdle2u5ewpsnkitx2ubu.py:24:44
	mov.u32 	%r22, %tid.x;
	bfe.u32 	%r23, %r22, 3, 6;
	.loc	1 24 23                         // c3sg2gpb3pdyenoywzsdvtinxcpgtgfewdle2u5ewpsnkitx2ubu.py:24:23
	or.b32  	%r24, %r23, %r21;
	.loc	1 25 21                         // c3sg2gpb3pdyenoywzsdvtinxcpgtgfewdle2u5ewpsnkitx2ubu.py:25:21
	setp.lt.s32 	%p1, %r24, 6144;
	.loc	1 26 37                         // c3sg2gpb3pdyenoywzsdvtinxcpgtgfewdle2u5ewpsnkitx2ubu.py:26:37
	shl.b32 	%r25, %r22, 3;
	and.b32  	%r26, %r25, 56;
	.loc	1 29 19                         // c3sg2gpb3pdyenoywzsdvtinxcpgtgfewdle2u5ewpsnkitx2ubu.py:29:19
	mul.hi.s32 	%r27, %r24, 715827883;
	shr.u32 	%r28, %r27, 31;
	shr.u32 	%r29, %r27, 1;
	add.s32 	%r30, %r29, %r28;
	mul.lo.s32 	%r31, %r24, 96;
	mad.lo.s32 	%r32, %r30, 2304, %r31;
	.loc	1 38 49                         // c3sg2gpb3pdyenoywzsdvtinxcpgtgfewdle2u5ewpsnkitx2ubu.py:38:49
	add.s32 	%r33, %r32, %r26;
	.loc	1 38 34                         // c3sg2gpb3pdyenoywzsdvtinxcpgtgfewdle2u5ewpsnkitx2ubu.py:38:34
	mul.wide.s32 	%rd6, %r33, 2;
	add.s64 	%rd1, %rd4, %rd6;
	mov.b32 	%r5, 0;
	.loc	1 38 59                         // c3sg2gpb3pdyenoywzsdvtinxcpgtgfewdle2u5ewpsnkitx2ubu.py:38:59
	// begin inline asm
	mov.u32 %r1, %r5;
	mov.u32 %r2, %r5;
	mov.u32 %r3, %r5;
	mov.u32 %r4, %r5;
	@%p1 ld.global.L1::evict_first.v4.b32 { %r1, %r2, %r3, %r4 }, [ %rd1 + 0 ];
	// end inline asm
	mov.b32 	{%rs1, %rs2}, %r2;
	mov.b32 	{%rs3, %rs4}, %r3;
	mov.b32 	{%rs5, %rs6}, %r4;
	.loc	1 38 121                        // c3sg2gpb3pdyenoywzsdvtinxcpgtgfewdle2u5ewpsnkitx2ubu.py:38:121
	cvt.f32.bf16 	%f1, %rs1;
	cvt.f32.bf16 	%f2, %rs2;
	cvt.f32.bf16 	%f3, %rs3;
	cvt.f32.bf16 	%f4, %rs4;
	cvt.f32.bf16 	%f5, %rs5;
	cvt.f32.bf16 	%f6, %rs6;
	.loc	1 40 22                         // c3sg2gpb3pdyenoywzsdvtinxcpgtgfewdle2u5ewpsnkitx2ubu.py:40:22
	mul.f32 	%f7, %f1, %f1;
	mul.f32 	%f8, %f2, %f2;
	mul.f32 	%f9, %f3, %f3;
	mul.f32 	%f10, %f4, %f4;
	mul.f32 	%f11, %f5, %f5;
	mul.f32 	%f12, %f6, %f6;
	.loc	1 43 48                         // c3sg2gpb3pdyenoywzsdvtinxcpgtgfewdle2u5ewpsnkitx2ubu.py:43:48
	selp.f32 	%f13, %f7, 0f00000000, %p1;
	selp.f32 	%f14, %f8, 0f00000000, %p1;
	selp.f32 	%f15, %f9, 0f00000000, %p1;
	selp.f32 	%f16, %f10, 0f00000000, %p1;
	selp.f32 	%f17, %f11, 0f00000000, %p1;
	selp.f32 	%f18, %f12, 0f00000000, %p1;
	.loc	1 33 31                         // c3sg2gpb3pdyenoywzsdvtinxcpgtgfewdle2u5ewpsnkitx2ubu.py:33:31
	or.b32  	%r34, %r26, 64;
	.loc	1 34 29                         // c3sg2gpb3pdyenoywzsdvtinxcpgtgfewdle2u5ewpsnkitx2ubu.py:34:29
	setp.lt.u32 	%p5, %r34, 96;
	.loc	1 38 49                         // c3sg2gpb3pdyenoywzsdvtinxcpgtgfewdle2u5ewpsnkitx2ubu.py:38:49
	add.s32 	%r35, %r32, %r34;
	.loc	1 38 34                         // c3sg2gpb3pdyenoywzsdvtinxcpgtgfewdle2u5ewpsnkitx2ubu.py:38:34
	mul.wide.s32 	%rd7, %r35, 2;
	add.s64 	%rd2, %rd4, %rd7;
	.loc	1 38 67                         // c3sg2gpb3pdyenoywzsdvtinxcpgtgfewdle2u5ewpsnkitx2ubu.py:38:67
	and.pred  	%p2, %p1, %p5;
	.loc	1 38 59                         // c3sg2gpb3pdyenoywzsdvtinxcpgtgfewdle2u5ewpsnkitx2ubu.py:38:59
	// begin inline asm
	mov.u32 %r9, %r5;
	mov.u32 %r10, %r5;
	mov.u32 %r11, %r5;
	mov.u32 %r12, %r5;
	@%p2 ld.global.L1::evict_first.v4.b32 { %r9, %r10, %r11, %r12 }, [ %rd2 + 0 ];
	// end inline asm
	mov.b32 	{%rs7, %rs8}, %r10;
	mov.b32 	{%rs9, %rs10}, %r11;
	mov.b32 	{%rs11, %rs12}, %r12;
	.loc	1 38 121                        // c3sg2gpb3pdyenoywzsdvtinxcpgtgfewdle2u5ewpsnkitx2ubu.py:38:121
	cvt.f32.bf16 	%f19, %rs7;
	cvt.f32.bf16 	%f20, %rs8;
	cvt.f32.bf16 	%f21, %rs9;
	cvt.f32.bf16 	%f22, %rs10;
	cvt.f32.bf16 	%f23, %rs11;
	cvt.f32.bf16 	%f24, %rs12;
	.loc	1 42 23                         // c3sg2gpb3pdyenoywzsdvtinxcpgtgfewdle2u5ewpsnkitx2ubu.py:42:23
	fma.rn.f32 	%f25, %f19, %f19, %f13;
	fma.rn.f32 	%f26, %f20, %f20, %f14;
	fma.rn.f32 	%f27, %f21, %f21, %f15;
	fma.rn.f32 	%f28, %f22, %f22, %f16;
	fma.rn.f32 	%f29, %f23, %f23, %f17;
	fma.rn.f32 	%f30, %f24, %f24, %f18;
	.loc	1 38 121                        // c3sg2gpb3pdyenoywzsdvtinxcpgtgfewdle2u5ewpsnkitx2ubu.py:38:121
	mov.b32 	{%rs13, %rs14}, %r1;
	cvt.f32.bf16 	%f31, %rs14;
	cvt.f32.bf16 	%f32, %rs13;
	.loc	1 40 22                         // c3sg2gpb3pdyenoywzsdvtinxcpgtgfewdle2u5ewpsnkitx2ubu.py:40:22
	mul.f32 	%f33, %f32, %f32;
	mul.f32 	%f34, %f31, %f31;
	.loc	1 43 48                         // c3sg2gpb3pdyenoywzsdvtinxcpgtgfewdle2u5ewpsnkitx2ubu.py:43:48
	selp.f32 	%f35, %f34, 0f00000000, %p1;
	selp.f32 	%f36, %f33, 0f00000000, %p1;
	.loc	1 38 121                        // c3sg2gpb3pdyenoywzsdvtinxcpgtgfewdle2u5ewpsnkitx2ubu.py:38:121
	mov.b32 	{%rs15, %rs16}, %r9;
	cvt.f32.bf16 	%f37, %rs16;
	cvt.f32.bf16 	%f38, %rs15;
	.loc	1 42 23                         // c3sg2gpb3pdyenoywzsdvtinxcpgtgfewdle2u5ewpsnkitx2ubu.py:42:23
	fma.rn.f32 	%f39, %f38, %f38, %f36;
	fma.rn.f32 	%f40, %f37, %f37, %f35;
	.loc	1 43 48                         // c3sg2gpb3pdyenoywzsdvtinxcpgtgfewdle2u5ewpsnkitx2ubu.py:43:48
	selp.f32 	%f41, %f40, %f35, %p2;
	selp.f32 	%f42, %f39, %f36, %p2;
	selp.f32 	%f43, %f25, %f13, %p2;
	selp.f32 	%f44, %f26, %f14, %p2;
	selp.f32 	%f45, %f27, %f15, %p2;
	selp.f32 	%f46, %f28, %f16, %p2;
	selp.f32 	%f47, %f29, %f17, %p2;
	selp.f32 	%f48, %f30, %f18, %p2;
	.loc	1 24 44                         // c3sg2gpb3pdyenoywzsdvtinxcpgtgfewdle2u5ewpsnkitx2ubu.py:24:44
	and.b32  	%r36, %r22, 63;
	.loc	1 24 23                         // c3sg2gpb3pdyenoywzsdvtinxcpgtgfewdle2u5ewpsnkitx2ubu.py:24:23
	or.b32  	%r37, %r21, %r36;
	.loc	1 25 21                         // c3sg2gpb3pdyenoywzsdvtinxcpgtgfewdle2u5ewpsnkitx2ubu.py:25:21
	setp.lt.s32 	%p6, %r37, 6144;
$L__tmp1:
	.loc	2 256 15                        // standard.py:256:15
	add.f32 	%f49, %f42, %f41;
	add.f32 	%f50, %f43, %f49;
	add.f32 	%f51, %f44, %f50;
	add.f32 	%f52, %f45, %f51;
	add.f32 	%f53, %f46, %f52;
	add.f32 	%f54, %f47, %f53;
	add.f32 	%f55, %f48, %f54;
	.loc	2 286 36                        // standard.py:286:36
	mov.b32 	%r38, %f55;
	shfl.sync.bfly.b32	%r39, %r38, 4, 31, -1;
	mov.b32 	%f56, %r39;
	.loc	2 256 15                        // standard.py:256:15
	add.f32 	%f57, %f55, %f56;
	.loc	2 286 36                        // standard.py:286:36
	mov.b32 	%r40, %f57;
	shfl.sync.bfly.b32	%r41, %r40, 2, 31, -1;
	mov.b32 	%f58, %r41;
	.loc	2 256 15                        // standard.py:256:15
	add.f32 	%f59, %f57, %f58;
	.loc	2 286 36                        // standard.py:286:36
	mov.b32 	%r42, %f59;
	shfl.sync.bfly.b32	%r43, %r42, 1, 31, -1;
	mov.b32 	%f60, %r43;
	.loc	2 256 15                        // standard.py:256:15
	add.f32 	%f61, %f59, %f60;
$L__tmp2:
	.loc	1 44 28                         // c3sg2gpb3pdyenoywzsdvtinxcpgtgfewdle2u5ewpsnkitx2ubu.py:44:28
	shl.b32 	%r44, %r23, 2;
	mov.u32 	%r45, global_smem;
	add.s32 	%r17, %r45, %r44;
	mov.b32 	%r18, %f61;
	mov.pred 	%p3, -1;
	// begin inline asm
	@%p3 st.shared.b32 [ %r17 + 0 ], %r18;
	// end inline asm
	bar.sync 	0;
	shl.b32 	%r46, %r36, 2;
	add.s32 	%r47, %r45, %r46;
	ld.shared.u32 	%r19, [%r47];
	.loc	1 45 25                         // c3sg2gpb3pdyenoywzsdvtinxcpgtgfewdle2u5ewpsnkitx2ubu.py:45:25
	mul.wide.s32 	%rd8, %r37, 4;
	add.s64 	%rd3, %rd5, %rd8;
	.loc	1 45 36                         // c3sg2gpb3pdyenoywzsdvtinxcpgtgfewdle2u5ewpsnkitx2ubu.py:45:36
	and.b32  	%r48, %r22, 448;
	setp.eq.s32 	%p7, %r48, 0;
	and.pred  	%p4, %p7, %p6;
	// begin inline asm
	@%p4 st.global.b32 [ %rd3 + 0 ], { %r19 };
	// end inline asm
	.loc	1 45 4                          // c3sg2gpb3pdyenoywzsdvtinxcpgtgfewdle2u5ewpsnkitx2ubu.py:45:4
	ret;
$L__tmp3:
$L__func_end0:
                                        // -- End function
}
	.file	1 "results/my_experiment/torchinductor_cache_0/3s/c3sg2gpb3pdyenoywzsdvtinxcpgtgfewdle2u5ewpsnkitx2ubu.py"
	.file	2 "/home/utka/proj/evs/vlm/lib/python3.12/site-packages/triton/language/standard.py"
	.section	.debug_abbrev
	{
.b8 1                                   // Abbreviation Code
.b8 17                                  // DW_TAG_compile_unit
.b8 1                                   // DW_CHILDREN_yes
.b8 37                                  // DW_AT_producer
.b8 8                                   // DW_FORM_string
.b8 19                                  // DW_AT_language
.b8 5                                   // DW_FORM_data2
.b8 3                                   // DW_AT_name
.b8 8                                   // DW_FORM_string
.b8 16                                  // DW_AT_stmt_list
.b8 6                                   // DW_FORM_data4
.b8 27                                  // DW_AT_comp_dir
.b8 8                                   // DW_FORM_string
.b8 0                                   // EOM(1)
.b8 0                                   // EOM(2)
.b8 2                                   // Abbreviation Code
.b8 46                                  // DW_TAG_subprogram
.b8 0                                   // DW_CHILDREN_no
.b8 3                                   // DW_AT_name
.b8 8                                   // DW_FORM_string
.b8 32                                  // DW_AT_inline
.b8 11                                  // DW_FORM_data1
.b8 0                                   // EOM(1)
.b8 0                                   // EOM(2)
.b8 3                                   // Abbreviation Code
.b8 46                                  // DW_TAG_subprogram
.b8 1                                   // DW_CHILDREN_yes
.b8 17                                  // DW_AT_low_pc
.b8 1                                   // DW_FORM_addr
.b8 18                                  // DW_AT_high_pc
.b8 1                                   // DW_FORM_addr
.b8 49                                  // DW_AT_abstract_origin
.b8 19                                  // DW_FORM_ref4
.b8 0                                   // EOM(1)
.b8 0                                   // EOM(2)
.b8 4                                   // Abbreviation Code
.b8 29                                  // DW_TAG_inlined_subroutine
.b8 0                                   // DW_CHILDREN_no
.b8 49                                  // DW_AT_abstract_origin
.b8 19                                  // DW_FORM_ref4
.b8 17                                  // DW_AT_low_pc
.b8 1                                   // DW_FORM_addr
.b8 18                                  // DW_AT_high_pc
.b8 1                                   // DW_FORM_addr
.b8 88                                  // DW_AT_call_file
.b8 11                                  // DW_FORM_data1
.b8 89                                  // DW_AT_call_line
.b8 11                                  // DW_FORM_data1
.b8 87                                  // DW_AT_call_column
.b8 11                                  // DW_FORM_data1
.b8 0                                   // EOM(1)
.b8 0                                   // EOM(2)
.b8 0                                   // EOM(3)
	}
	.section	.debug_info
	{
.b32 210                                // Length of Unit
.b8 2                                   // DWARF version number
.b8 0
.b32 .debug_abbrev                      // Offset Into Abbrev. Section
.b8 8                                   // Address Size (in bytes)
.b8 1                                   // Abbrev [1] 0xb:0xcb DW_TAG_compile_unit
.b8 116                                 // DW_AT_producer
.b8 114
.b8 105
.b8 116
.b8 111
.b8 110
.b8 0
.b8 2                                   // DW_AT_language
.b8 0
.b8 99                                  // DW_AT_name
.b8 51
.b8 115
.b8 103
.b8 50
.b8 103
.b8 112
.b8 98
.b8 51
.b8 112
.b8 100
.b8 121
.b8 101
.b8 110
.b8 111
.b8 121
.b8 119
.b8 122
.b8 115
.b8 100
.b8 118
.b8 116
.b8 105
.b8 110
.b8 120
.b8 99
.b8 112
.b8 103
.b8 116
.b8 103
.b8 102
.b8 101
.b8 119
.b8 100
.b8 108
.b8 101
.b8 50
.b8 117
.b8 53
.b8 101
.b8 119
.b8 112
.b8 115
.b8 110
.b8 107
.b8 105
.b8 116
.b8 120
.b8 50
.b8 117
.b8 98
.b8 117
.b8 46
.b8 112
.b8 121
.b8 0
.b32 .debug_line                        // DW_AT_stmt_list
.b8 114                                 // DW_AT_comp_dir
.b8 101
.b8 115
.b8 117
.b8 108
.b8 116
.b8 115
.b8 47
.b8 109
.b8 121
.b8 95
.b8 101
.b8 120
.b8 112
.b8 101
.b8 114
.b8 105
.b8 109
.b8 101
.b8 110
.b8 116
.b8 47
.b8 116
.b8 111
.b8 114
.b8 99
.b8 104
.b8 105
.b8 110
.b8 100
.b8 117
.b8 99
.b8 116
.b8 111
.b8 114
.b8 95
.b8 99
.b8 97
.b8 99
.b8 104
.b8 101
.b8 95
.b8 48
.b8 47
.b8 51
.b8 115
.b8 0
.b8 2                                   // Abbrev [2] 0x80:0x27 DW_TAG_subprogram
.b8 116                                 // DW_AT_name
.b8 114
.b8 105
.b8 116
.b8 111
.b8 110
.b8 95
.b8 114
.b8 101
.b8 100
.b8 95
.b8 102
.b8 117
.b8 115
.b8 101
.b8 100
.b8 95
.b8 95
.b8 116
.b8 111
.b8 95
.b8 99
.b8 111
.b8 112
.b8 121
.b8 95
.b8 109
.b8 101
.b8 97
.b8 110
.b8 95
.b8 112
.b8 111
.b8 119
.b8 95
.b8 55
.b8 0
.b8 1                                   // DW_AT_inline
.b8 3                                   // Abbrev [3] 0xa7:0x2e DW_TAG_subprogram
.b64 $L__func_begin0                    // DW_AT_low_pc
.b64 $L__func_end0                      // DW_AT_high_pc
.b32 128                                // DW_AT_abstract_origin
.b8 4                                   // Abbrev [4] 0xbc:0x18 DW_TAG_inlined_subroutine
.b32 128                                // DW_AT_abstract_origin
.b64 $L__tmp1                           // DW_AT_low_pc
.b64 $L__tmp2                           // DW_AT_high_pc
.b8 1                                   // DW_AT_call_file
.b8 44                                  // DW_AT_call_line
.b8 25                                  // DW_AT_call_column
.b8 0                                   // End Of Children Mark
.b8 0                                   // End Of Children Mark
	}
	.section	.debug_macinfo	{	}


// ===== COMPILED SASS (sm_100) =====

	.target	sm_100

	.elftype	@"ET_EXEC"


//--------------------- .note.nv.tkinfo           --------------------------
	.section	.note.nv.tkinfo,"",@"SHT_NOTE"
	.sectionflags	@"SHF_NOTE_NV_TKINFO"
	.tkinfo
        /*0018*/ 	.word	0x00000002
        /*0030*/ 	.string	""
        /*0030*/ 	.string	"ptxas"
        /*0030*/ 	.string	"Cuda compilation tools, release 13.0, V13.0.88"
        /*0030*/ 	.string	"Build cuda_13.0.r13.0/compiler.36424714_0"
        /*0030*/ 	.string	"-arch sm_100 "



//--------------------- .note.nv.cuinfo           --------------------------
	.section	.note.nv.cuinfo,"",@"SHT_NOTE"
	.sectionflags	@"SHF_NOTE_NV_CUINFO"
        /*0018*/ 	.short	0x0002
        /*001a*/ 	.short	0x0056
        /*001c*/ 	.short	0x0082
	.zero		2


//--------------------- .nv.info                  --------------------------
	.section	.nv.info,"",@"SHT_CUDA_INFO"
	.align	4


	//----- nvinfo : EIATTR_REGCOUNT
	.align		4
        /*0000*/ 	.byte	0x04, 0x2f
        /*0002*/ 	.short	(.L_1 - .L_0)
	.align		4
.L_0:
        /*0004*/ 	.word	index@(triton_red_fused__to_copy_mean_pow_7)
        /*0008*/ 	.word	0x00000017


	//----- nvinfo : EIATTR_FRAME_SIZE
	.align		4
.L_1:
        /*000c*/ 	.byte	0x04, 0x11
        /*000e*/ 	.short	(.L_3 - .L_2)
	.align		4
.L_2:
        /*0010*/ 	.word	index@(triton_red_fused__to_copy_mean_pow_7)
        /*0014*/ 	.word	0x00000000


	//----- nvinfo : EIATTR_MIN_STACK_SIZE
	.align		4
.L_3:
        /*0018*/ 	.byte	0x04, 0x12
        /*001a*/ 	.short	(.L_5 - .L_4)
	.align		4
.L_4:
        /*001c*/ 	.word	index@(triton_red_fused__to_copy_mean_pow_7)
        /*0020*/ 	.word	0x00000000
.L_5:


//--------------------- .nv.compat                --------------------------
	.section	.nv.compat,"",@"SHT_CUDA_COMPAT_INFO"
	.align	4
        /*0000*/ 	.byte	0x02, 0x09, 0x00, 0x00, 0x02, 0x02, 0x01, 0x00, 0x02, 0x05, 0x05, 0x00, 0x03, 0x07, 0x01, 0x01
        /*0010*/ 	.byte	0x02, 0x03, 0x00, 0x00, 0x02, 0x06, 0x01, 0x00, 0x04, 0x0b, 0x08, 0x00, 0x09, 0x00, 0x00, 0x00
        /*0020*/ 	.byte	0x00, 0x00, 0x00, 0x00


//--------------------- .nv.info.triton_red_fused__to_copy_mean_pow_7 --------------------------
	.section	.nv.info.triton_red_fused__to_copy_mean_pow_7,"",@"SHT_CUDA_INFO"
	.sectionflags	@""
	.align	4


	//----- nvinfo : EIATTR_CUDA_API_VERSION
	.align		4
        /*0000*/ 	.byte	0x04, 0x37
        /*0002*/ 	.short	(.L_7 - .L_6)
.L_6:
        /*0004*/ 	.word	0x00000082


	//----- nvinfo : EIATTR_KPARAM_INFO
	.align		4
.L_7:
        /*0008*/ 	.byte	0x04, 0x17
        /*000a*/ 	.short	(.L_9 - .L_8)
.L_8:
        /*000c*/ 	.word	0x00000000
        /*0010*/ 	.short	0x0004
        /*0012*/ 	.short	0x0018
        /*0014*/ 	.byte	0x00, 0xf4, 0x21, 0x00


	//----- nvinfo : EIATTR_KPARAM_INFO
	.align		4
.L_9:
        /*0018*/ 	.byte	0x04, 0x17
        /*001a*/ 	.short	(.L_11 - .L_10)
.L_10:
        /*001c*/ 	.word	0x00000000
        /*0020*/ 	.short	0x0003
        /*0022*/ 	.short	0x0014
        /*0024*/ 	.byte	0x00, 0xf0, 0x11, 0x00


	//----- nvinfo : EIATTR_KPARAM_INFO
	.align		4
.L_11:
        /*0028*/ 	.byte	0x04, 0x17
        /*002a*/ 	.short	(.L_13 - .L_12)
.L_12:
        /*002c*/ 	.word	0x00000000
        /*0030*/ 	.short	0x0002
        /*0032*/ 	.short	0x0010
        /*0034*/ 	.byte	0x00, 0xf0, 0x11, 0x00


	//----- nvinfo : EIATTR_KPARAM_INFO
	.align		4
.L_13:
        /*0038*/ 	.byte	0x04, 0x17
        /*003a*/ 	.short	(.L_15 - .L_14)
.L_14:
        /*003c*/ 	.word	0x00000000
        /*0040*/ 	.short	0x0001
        /*0042*/ 	.short	0x0008
        /*0044*/ 	.byte	0x00, 0xf4, 0x21, 0x00


	//----- nvinfo : EIATTR_KPARAM_INFO
	.align		4
.L_15:
        /*0048*/ 	.byte	0x04, 0x17
        /*004a*/ 	.short	(.L_17 - .L_16)
.L_16:
        /*004c*/ 	.word	0x00000000
        /*0050*/ 	.short	0x0000
        /*0052*/ 	.short	0x0000
        /*0054*/ 	.byte	0x00, 0xf4, 0x21, 0x00


	//----- nvinfo : EIATTR_SPARSE_MMA_MASK
	.align		4
.L_17:
        /*0058*/ 	.byte	0x03, 0x50
        /*005a*/ 	.short	0x0000


	//----- nvinfo : EIATTR_MAXREG_COUNT
	.align		4
        /*005c*/ 	.byte	0x03, 0x1b
        /*005e*/ 	.short	0x0080


	//----- nvinfo : EIATTR_NUM_BARRIERS
	.align		4
        /*0060*/ 	.byte	0x02, 0x4c
        /*0062*/ 	.byte	0x01
	.zero		1


	//----- nvinfo : EIATTR_MERCURY_ISA_VERSION
	.align		4
        /*0064*/ 	.byte	0x03, 0x5f
        /*0066*/ 	.short	0x0101


	//----- nvinfo : EIATTR_COOP_GROUP_MASK_REGIDS
	.align		4
        /*0068*/ 	.byte	0x04, 0x29
        /*006a*/ 	.short	(.L_19 - .L_18)


	//   ....[0]....
.L_18:
        /*006c*/ 	.word	0xffffffff


	//   ....[1]....
        /*0070*/ 	.word	0xffffffff


	//   ....[2]....
        /*0074*/ 	.word	0xffffffff


	//----- nvinfo : EIATTR_COOP_GROUP_INSTR_OFFSETS
	.align		4
.L_19:
        /*0078*/ 	.byte	0x04, 0x28
        /*007a*/ 	.short	(.L_21 - .L_20)


	//   ....[0]....
.L_20:
        /*007c*/ 	.word	0x00000580


	//   ....[1]....
        /*0080*/ 	.word	0x000005a0


	//   ....[2]....
        /*0084*/ 	.word	0x000005e0


	//----- nvinfo : EIATTR_VRC_CTA_INIT_COUNT
	.align		4
.L_21:
        /*0088*/ 	.byte	0x02, 0x4a
	.zero		1
	.zero		1


	//----- nvinfo : EIATTR_EXIT_INSTR_OFFSETS
	.align		4
        /*008c*/ 	.byte	0x04, 0x1c
        /*008e*/ 	.short	(.L_23 - .L_22)


	//   ....[0]....
.L_22:
        /*0090*/ 	.word	0x00000650


	//   ....[1]....
        /*0094*/ 	.word	0x000006a0


	//----- nvinfo : EIATTR_REQNTID
	.align		4
.L_23:
        /*0098*/ 	.byte	0x04, 0x10
        /*009a*/ 	.short	(.L_25 - .L_24)
.L_24:
        /*009c*/ 	.word	0x00000200
        /*00a0*/ 	.word	0x00000001
        /*00a4*/ 	.word	0x00000001


	//----- nvinfo : EIATTR_CBANK_PARAM_SIZE
	.align		4
.L_25:
        /*00a8*/ 	.byte	0x03, 0x19
        /*00aa*/ 	.short	0x0020


	//----- nvinfo : EIATTR_PARAM_CBANK
	.align		4
        /*00ac*/ 	.byte	0x04, 0x0a
        /*00ae*/ 	.short	(.L_27 - .L_26)
	.align		4
.L_26:
        /*00b0*/ 	.word	index@(.nv.constant0.triton_red_fused__to_copy_mean_pow_7)
        /*00b4*/ 	.short	0x0380
        /*00b6*/ 	.short	0x0020


	//----- nvinfo : EIATTR_SW_WAR
	.align		4
.L_27:
        /*00b8*/ 	.byte	0x04, 0x36
        /*00ba*/ 	.short	(.L_29 - .L_28)
.L_28:
        /*00bc*/ 	.word	0x00000008
.L_29:


//--------------------- .nv.callgraph             --------------------------
	.section	.nv.callgraph,"",@"SHT_CUDA_CALLGRAPH"
	.align	4
	.sectionentsize	8
	.align		4
        /*0000*/ 	.word	0x00000000
	.align		4
        /*0004*/ 	.word	0xffffffff
	.align		4
        /*0008*/ 	.word	0x00000000
	.align		4
        /*000c*/ 	.word	0xfffffffe
	.align		4
        /*0010*/ 	.word	0x00000000
	.align		4
        /*0014*/ 	.word	0xfffffffd
	.align		4
        /*0018*/ 	.word	0x00000000
	.align		4
        /*001c*/ 	.word	0xfffffffc


//--------------------- .text.triton_red_fused__to_copy_mean_pow_7 --------------------------
	.section	.text.triton_red_fused__to_copy_mean_pow_7,"ax",@progbits
	.align	128
        .global         triton_red_fused__to_copy_mean_pow_7
        .type           triton_red_fused__to_copy_mean_pow_7,@function
        .size           triton_red_fused__to_copy_mean_pow_7,(.L_x_1 - triton_red_fused__to_copy_mean_pow_7)
        .other          triton_red_fused__to_copy_mean_pow_7,@"STO_CUDA_ENTRY STV_DEFAULT"
triton_red_fused__to_copy_mean_pow_7:
.text.triton_red_fused__to_copy_mean_pow_7:
[----:B------:R-:W-:Y:S01]  /*0000*/  LDC R1, c[0x0][0x37c] ;  /* 0x0000df00ff017b82 */ /* 0x000fe20000000800 */
[----:B------:R-:W0:Y:S07]  /*0010*/  S2R R13, SR_TID.X ;  /* 0x00000000000d7919 */ /* 0x000e2e0000002100 */
[----:B------:R-:W1:Y:S01]  /*0020*/  LDC.64 R8, c[0x0][0x380] ;  /* 0x0000e000ff087b82 */ /* 0x000e620000000a00 */
[----:B------:R-:W2:Y:S01]  /*0030*/  LDCU.64 UR6, c[0x0][0x358] ;  /* 0x00006b00ff0677ac */ /* 0x000ea20008000a00 */
[----:B------:R-:W-:Y:S01]  /*0040*/  CS2R R6, SRZ ;  /* 0x0000000000067805 */ /* 0x000fe2000001ff00 */
[----:B------:R-:W3:Y:S01]  /*0050*/  S2R R0, SR_CTAID.X ;  /* 0x0000000000007919 */ /* 0x000ee20000002500 */
[----:B0-----:R-:W-:Y:S01]  /*0060*/  SHF.R.U32.HI R3, RZ, 0x3, R13 ;  /* 0x00000003ff037819 */ /* 0x001fe2000001160d */
[----:B---3--:R-:W-:-:S03]  /*0070*/  IMAD.SHL.U32 R0, R0, 0x40, RZ ;  /* 0x0000004000007824 */ /* 0x008fc600078e00ff */
[----:B------:R-:W-:-:S04]  /*0080*/  SGXT.U32 R3, R3, 0x6 ;  /* 0x000000060303781a */ /* 0x000fc80000000000 */
[----:B------:R-:W-:-:S04]  /*0090*/  LOP3.LUT R2, R3, R0, RZ, 0xfc, !PT ;  /* 0x0000000003027212 */ /* 0x000fc800078efcff */
[C---:B------:R-:W-:Y:S01]  /*00a0*/  ISETP.GE.AND P1, PT, R2.reuse, 0x1800, PT ;  /* 0x000018000200780c */ /* 0x040fe20003f26270 */
[----:B------:R-:W-:-:S05]  /*00b0*/  IMAD.HI R4, R2, 0x2aaaaaab, RZ ;  /* 0x2aaaaaab02047827 */ /* 0x000fca00078e02ff */
[----:B------:R-:W-:-:S04]  /*00c0*/  SHF.R.U32.HI R5, RZ, 0x1, R4 ;  /* 0x00000001ff057819 */ /* 0x000fc80000011604 */
[----:B------:R-:W-:Y:S01]  /*00d0*/  LEA.HI R5, R4, R5, RZ, 0x1 ;  /* 0x0000000504057211 */ /* 0x000fe200078f08ff */
[----:B------:R-:W-:-:S04]  /*00e0*/  IMAD.SHL.U32 R4, R13, 0x8, RZ ;  /* 0x000000080d047824 */ /* 0x000fc800078e00ff */
[----:B------:R-:W-:Y:S01]  /*00f0*/  IMAD R10, R5, 0x18, R2 ;  /* 0x00000018050a7824 */ /* 0x000fe200078e0202 */
[----:B------:R-:W-:-:S03]  /*0100*/  LOP3.LUT R5, R4, 0x38, RZ, 0xc0, !PT ;  /* 0x0000003804057812 */ /* 0x000fc600078ec0ff */
[----:B------:R-:W-:Y:S01]  /*0110*/  IMAD R10, R10, 0x60, RZ ;  /* 0x000000600a0a7824 */ /* 0x000fe200078e02ff */
[----:B------:R-:W-:-:S04]  /*0120*/  LOP3.LUT R11, R5, 0x40, RZ, 0xfc, !PT ;  /* 0x00000040050b7812 */ /* 0x000fc800078efcff */
[----:B------:R-:W-:Y:S02]  /*0130*/  IADD3 R15, PT, PT, R5, R10, RZ ;  /* 0x0000000a050f7210 */ /* 0x000fe40007ffe0ff */
[----:B------:R-:W-:Y:S02]  /*0140*/  CS2R R4, SRZ ;  /* 0x0000000000047805 */ /* 0x000fe4000001ff00 */
[----:B------:R-:W-:Y:S01]  /*0150*/  ISETP.LT.U32.AND P0, PT, R11, 0x60, !P1 ;  /* 0x000000600b00780c */ /* 0x000fe20004f01070 */
[----:B------:R-:W-:Y:S02]  /*0160*/  IMAD.IADD R17, R10, 0x1, R11 ;  /* 0x000000010a117824 */ /* 0x000fe400078e020b */
[----:B-1----:R-:W-:Y:S01]  /*0170*/  IMAD.WIDE R14, R15, 0x2, R8 ;  /* 0x000000020f0e7825 */ /* 0x002fe200078e0208 */
[----:B------:R-:W-:-:S03]  /*0180*/  CS2R R10, SRZ ;  /* 0x00000000000a7805 */ /* 0x000fc6000001ff00 */
[----:B------:R-:W-:Y:S01]  /*0190*/  IMAD.WIDE R16, R17, 0x2, R8 ;  /* 0x0000000211107825 */ /* 0x000fe200078e0208 */
[----:B--2---:R-:W2:Y:S01]  /*01a0*/  @!P1 LDG.E.EF.128 R4, desc[UR6][R14.64] ;  /* 0x000000060e049981 */ /* 0x004ea2000c0e1d00 */
[----:B------:R-:W-:-:S06]  /*01b0*/  CS2R R8, SRZ ;  /* 0x0000000000087805 */ /* 0x000fcc000001ff00 */
[----:B------:R-:W3:Y:S01]  /*01c0*/  @P0 LDG.E.EF.128 R8, desc[UR6][R16.64] ;  /* 0x0000000610080981 */ /* 0x000ee2000c0e1d00 */
[----:B------:R-:W0:Y:S01]  /*01d0*/  S2UR UR5, SR_CgaCtaId ;  /* 0x00000000000579c3 */ /* 0x000e220000008800 */
[----:B------:R-:W-:Y:S02]  /*01e0*/  UMOV UR4, 0x400 ;  /* 0x0000040000047882 */ /* 0x000fe40000000000 */
[----:B0-----:R-:W-:Y:S01]  /*01f0*/  ULEA UR4, UR5, UR4, 0x18 ;  /* 0x0000000405047291 */ /* 0x001fe2000f8ec0ff */
[C---:B--2---:R-:W-:Y:S02]  /*0200*/  PRMT R2, R4.reuse, 0x7632, R2 ;  /* 0x0000763204027816 */ /* 0x044fe40000000002 */
[----:B------:R-:W-:Y:S02]  /*0210*/  SHF.L.U32 R14, R4, 0x10, RZ ;  /* 0x00000010040e7819 */ /* 0x000fe400000006ff */
[C---:B------:R-:W-:Y:S01]  /*0220*/  SHF.L.U32 R18, R5.reuse, 0x10, RZ ;  /* 0x0000001005127819 */ /* 0x040fe200000006ff */
[----:B------:R-:W-:Y:S01]  /*0230*/  IMAD.U32 R4, R2, 0x10000, RZ ;  /* 0x0001000002047824 */ /* 0x000fe200078e00ff */
[----:B------:R-:W-:Y:S01]  /*0240*/  PRMT R12, R5, 0x7632, R12 ;  /* 0x00007632050c7816 */ /* 0x000fe2000000000c */
[----:B------:R-:W-:Y:S01]  /*0250*/  FMUL R14, R14, R14 ;  /* 0x0000000e0e0e7220 */ /* 0x000fe20000400000 */
[C---:B---3--:R-:W-:Y:S01]  /*0260*/  PRMT R19, R8.reuse, 0x7632, R19 ;  /* 0x0000763208137816 */ /* 0x048fe20000000013 */
[----:B------:R-:W-:Y:S01]  /*0270*/  IMAD.U32 R15, R9, 0x10000, RZ ;  /* 0x00010000090f7824 */ /* 0x000fe200078e00ff */
[----:B------:R-:W-:Y:S01]  /*0280*/  SHF.L.U32 R20, R8, 0x10, RZ ;  /* 0x0000001008147819 */ /* 0x000fe200000006ff */
[----:B------:R-:W-:Y:S01]  /*0290*/  FMUL R8, R4, R4 ;  /* 0x0000000404087220 */ /* 0x000fe20000400000 */
[----:B------:R-:W-:Y:S01]  /*02a0*/  FMUL R4, R18, R18 ;  /* 0x0000001212047220 */ /* 0x000fe20000400000 */
[----:B------:R-:W-:-:S02]  /*02b0*/  SHF.L.U32 R12, R12, 0x10, RZ ;  /* 0x000000100c0c7819 */ /* 0x000fc400000006ff */
[----:B------:R-:W-:Y:S02]  /*02c0*/  SHF.L.U32 R19, R19, 0x10, RZ ;  /* 0x0000001013137819 */ /* 0x000fe400000006ff */
[----:B------:R-:W-:Y:S01]  /*02d0*/  FSEL R17, R14, RZ, !P1 ;  /* 0x000000ff0e117208 */ /* 0x000fe20004800000 */
[----:B------:R-:W-:Y:S01]  /*02e0*/  FMUL R12, R12, R12 ;  /* 0x0000000c0c0c7220 */ /* 0x000fe20000400000 */
[----:B------:R-:W-:Y:S02]  /*02f0*/  FSEL R8, R8, RZ, !P1 ;  /* 0x000000ff08087208 */ /* 0x000fe40004800000 */
[C---:B------:R-:W-:Y:S01]  /*0300*/  PRMT R5, R6.reuse, 0x7632, R5 ;  /* 0x0000763206057816 */ /* 0x040fe20000000005 */
[----:B------:R-:W-:Y:S01]  /*0310*/  IMAD.U32 R6, R6, 0x10000, RZ ;  /* 0x0001000006067824 */ /* 0x000fe200078e00ff */
[----:B------:R-:W-:Y:S01]  /*0320*/  FSEL R4, R4, RZ, !P1 ;  /* 0x000000ff04047208 */ /* 0x000fe20004800000 */
[----:B------:R-:W-:Y:S01]  /*0330*/  @P0 FFMA R17, R20, R20, R17 ;  /* 0x0000001414110223 */ /* 0x000fe20000000011 */
[----:B------:R-:W-:Y:S01]  /*0340*/  PRMT R9, R9, 0x7632, R9 ;  /* 0x0000763209097816 */ /* 0x000fe20000000009 */
[----:B------:R-:W-:Y:S01]  /*0350*/  @P0 FFMA R8, R19, R19, R8 ;  /* 0x0000001313080223 */ /* 0x000fe20000000008 */
[----:B------:R-:W-:-:S02]  /*0360*/  IMAD.U32 R5, R5, 0x10000, RZ ;  /* 0x0001000005057824 */ /* 0x000fc400078e00ff */
[----:B------:R-:W-:Y:S01]  /*0370*/  @P0 FFMA R4, R15, R15, R4 ;  /* 0x0000000f0f040223 */ /* 0x000fe20000000004 */
[----:B------:R-:W-:Y:S01]  /*0380*/  FMUL R6, R6, R6 ;  /* 0x0000000606067220 */ /* 0x000fe20000400000 */
[----:B------:R-:W-:Y:S01]  /*0390*/  SHF.L.U32 R15, R9, 0x10, RZ ;  /* 0x00000010090f7819 */ /* 0x000fe200000006ff */
[----:B------:R-:W-:Y:S01]  /*03a0*/  FADD R19, R8, R17 ;  /* 0x0000001108137221 */ /* 0x000fe20000000000 */
[----:B------:R-:W-:Y:S01]  /*03b0*/  FSEL R12, R12, RZ, !P1 ;  /* 0x000000ff0c0c7208 */ /* 0x000fe20004800000 */
[----:B------:R-:W-:Y:S01]  /*03c0*/  FMUL R5, R5, R5 ;  /* 0x0000000505057220 */ /* 0x000fe20000400000 */
[C---:B------:R-:W-:Y:S01]  /*03d0*/  PRMT R2, R7.reuse, 0x7632, R2 ;  /* 0x0000763207027816 */ /* 0x040fe20000000002 */
[----:B------:R-:W-:Y:S01]  /*03e0*/  IMAD.U32 R7, R7, 0x10000, RZ ;  /* 0x0001000007077824 */ /* 0x000fe200078e00ff */
[C---:B------:R-:W-:Y:S01]  /*03f0*/  PRMT R8, R10.reuse, 0x7632, R8 ;  /* 0x000076320a087816 */ /* 0x040fe20000000008 */
[----:B------:R-:W-:Y:S01]  /*0400*/  IMAD.U32 R17, R10, 0x10000, RZ ;  /* 0x000100000a117824 */ /* 0x000fe200078e00ff */
[----:B------:R-:W-:Y:S01]  /*0410*/  FSEL R6, R6, RZ, !P1 ;  /* 0x000000ff06067208 */ /* 0x000fe20004800000 */
[----:B------:R-:W-:Y:S01]  /*0420*/  @P0 FFMA R12, R15, R15, R12 ;  /* 0x0000000f0f0c0223 */ /* 0x000fe2000000000c */
[----:B------:R-:W-:Y:S01]  /*0430*/  FADD R19, R4, R19 ;  /* 0x0000001304137221 */ /* 0x000fe20000000000 */
[----:B------:R-:W-:-:S02]  /*0440*/  IMAD.U32 R2, R2, 0x10000, RZ ;  /* 0x0001000002027824 */ /* 0x000fc400078e00ff */
[----:B------:R-:W-:Y:S01]  /*0450*/  FMUL R7, R7, R7 ;  /* 0x0000000707077220 */ /* 0x000fe20000400000 */
[----:B------:R-:W-:Y:S01]  /*0460*/  SHF.L.U32 R8, R8, 0x10, RZ ;  /* 0x0000001008087819 */ /* 0x000fe200000006ff */
[----:B------:R-:W-:Y:S01]  /*0470*/  @P0 FFMA R6, R17, R17, R6 ;  /* 0x0000001111060223 */ /* 0x000fe20000000006 */
[----:B------:R-:W-:Y:S01]  /*0480*/  FSEL R5, R5, RZ, !P1 ;  /* 0x000000ff05057208 */ /* 0x000fe20004800000 */
[----:B------:R-:W-:Y:S01]  /*0490*/  FADD R19, R12, R19 ;  /* 0x000000130c137221 */ /* 0x000fe20000000000 */
[----:B------:R-:W-:Y:S01]  /*04a0*/  FMUL R2, R2, R2 ;  /* 0x0000000202027220 */ /* 0x000fe20000400000 */
[C---:B------:R-:W-:Y:S02]  /*04b0*/  PRMT R9, R11.reuse, 0x7632, R9 ;  /* 0x000076320b097816 */ /* 0x040fe40000000009 */
[----:B------:R-:W-:Y:S01]  /*04c0*/  SHF.L.U32 R10, R11, 0x10, RZ ;  /* 0x000000100b0a7819 */ /* 0x000fe200000006ff */
[----:B------:R-:W-:Y:S01]  /*04d0*/  @P0 FFMA R5, R8, R8, R5 ;  /* 0x0000000808050223 */ /* 0x000fe20000000005 */
[----:B------:R-:W-:Y:S01]  /*04e0*/  FSEL R7, R7, RZ, !P1 ;  /* 0x000000ff07077208 */ /* 0x000fe20004800000 */
[----:B------:R-:W-:Y:S01]  /*04f0*/  FADD R6, R6, R19 ;  /* 0x0000001306067221 */ /* 0x000fe20000000000 */
[----:B------:R-:W-:Y:S01]  /*0500*/  FSEL R2, R2, RZ, !P1 ;  /* 0x000000ff02027208 */ /* 0x000fe20004800000 */
[----:B------:R-:W-:-:S02]  /*0510*/  IMAD.U32 R9, R9, 0x10000, RZ ;  /* 0x0001000009097824 */ /* 0x000fc400078e00ff */
[----:B------:R-:W-:Y:S01]  /*0520*/  @P0 FFMA R7, R10, R10, R7 ;  /* 0x0000000a0a070223 */ /* 0x000fe20000000007 */
[----:B------:R-:W-:Y:S01]  /*0530*/  FADD R6, R5, R6 ;  /* 0x0000000605067221 */ /* 0x000fe20000000000 */
[----:B------:R-:W-:Y:S01]  /*0540*/  @P0 FFMA R2, R9, R9, R2 ;  /* 0x0000000909020223 */ /* 0x000fe20000000002 */
[----:B------:R-:W-:Y:S02]  /*0550*/  LOP3.LUT P0, RZ, R13, 0x1c0, RZ, 0xc0, !PT ;  /* 0x000001c00dff7812 */ /* 0x000fe4000780c0ff */
[----:B------:R-:W-:-:S04]  /*0560*/  FADD R7, R7, R6 ;  /* 0x0000000607077221 */ /* 0x000fc80000000000 */
[----:B------:R-:W-:-:S05]  /*0570*/  FADD R7, R2, R7 ;  /* 0x0000000702077221 */ /* 0x000fca0000000000 */
[----:B------:R-:W0:Y:S02]  /*0580*/  SHFL.BFLY PT, R2, R7, 0x4, 0x1f ;  /* 0x0c801f0007027f89 */ /* 0x000e2400000e0000 */
[----:B0-----:R-:W-:-:S05]  /*0590*/  FADD R2, R7, R2 ;  /* 0x0000000207027221 */ /* 0x001fca0000000000 */
[----:B------:R-:W0:Y:S02]  /*05a0*/  SHFL.BFLY PT, R5, R2, 0x2, 0x1f ;  /* 0x0c401f0002057f89 */ /* 0x000e2400000e0000 */
[----:B0-----:R-:W-:Y:S01]  /*05b0*/  FADD R4, R2, R5 ;  /* 0x0000000502047221 */ /* 0x001fe20000000000 */
[----:B------:R-:W-:Y:S02]  /*05c0*/  LOP3.LUT R5, R0, 0x3f, R13, 0xf8, !PT ;  /* 0x0000003f00057812 */ /* 0x000fe400078ef80d */
[----:B------:R-:W-:Y:S02]  /*05d0*/  LEA R0, R3, UR4, 0x2 ;  /* 0x0000000403007c11 */ /* 0x000fe4000f8e10ff */
[----:B------:R-:W0:Y:S01]  /*05e0*/  SHFL.BFLY PT, R9, R4, 0x1, 0x1f ;  /* 0x0c201f0004097f89 */ /* 0x000e2200000e0000 */
[----:B------:R-:W-:Y:S02]  /*05f0*/  ISETP.LT.AND P0, PT, R5, 0x1800, !P0 ;  /* 0x000018000500780c */ /* 0x000fe40004701270 */
[----:B------:R-:W-:-:S04]  /*0600*/  LOP3.LUT R13, R13, 0x3f, RZ, 0xc0, !PT ;  /* 0x0000003f0d0d7812 */ /* 0x000fc800078ec0ff */
[----:B------:R-:W-:Y:S01]  /*0610*/  LEA R13, R13, UR4, 0x2 ;  /* 0x000000040d0d7c11 */ /* 0x000fe2000f8e10ff */
[----:B0-----:R-:W-:-:S05]  /*0620*/  FADD R9, R4, R9 ;  /* 0x0000000904097221 */ /* 0x001fca0000000000 */
[----:B------:R0:W-:Y:S01]  /*0630*/  STS [R0], R9 ;  /* 0x0000000900007388 */ /* 0x0001e20000000800 */
[----:B------:R-:W-:Y:S06]  /*0640*/  BAR.SYNC.DEFER_BLOCKING 0x0 ;  /* 0x0000000000007b1d */ /* 0x000fec0000010000 */
[----:B------:R-:W-:Y:S05]  /*0650*/  @!P0 EXIT ;  /* 0x000000000000894d */ /* 0x000fea0003800000 */
[----:B------:R-:W1:Y:S01]  /*0660*/  LDS R13, [R13] ;  /* 0x000000000d0d7984 */ /* 0x000e620000000800 */
[----:B------:R-:W2:Y:S02]  /*0670*/  LDC.64 R2, c[0x0][0x388] ;  /* 0x0000e200ff027b82 */ /* 0x000ea40000000a00 */
[----:B--2---:R-:W-:-:S05]  /*0680*/  IMAD.WIDE R2, R5, 0x4, R2 ;  /* 0x0000000405027825 */ /* 0x004fca00078e0202 */
[----:B-1----:R-:W-:Y:S01]  /*0690*/  STG.E desc[UR6][R2.64], R13 ;  /* 0x0000000d02007986 */ /* 0x002fe2000c101906 */
[----:B------:R-:W-:Y:S05]  /*06a0*/  EXIT ;  /* 0x000000000000794d */ /* 0x000fea0003800000 */
.L_x_0:
[----:B------:R-:W-:-:S00]  /*06b0*/  BRA `(.L_x_0) ;  /* 0xfffffffc00fc7947 */ /* 0x000fc0000383ffff */
[----:B------:R-:W-:-:S00]  /*06c0*/  NOP ;  /* 0x0000000000007918 */ /* 0x000fc00000000000 */
        /* <DEDUP_REMOVED lines=11> */
.L_x_1:


//--------------------- .nv.shared.triton_red_fused__to_copy_mean_pow_7 --------------------------
	.section	.nv.shared.triton_red_fused__to_copy_mean_pow_7,"aw",@nobits
	.sectionflags	@""
	.align	16
	.zero		1024


//--------------------- .nv.shared.reserved.0     --------------------------
	.section	.nv.shared.reserved.0,"aw",@nobits
	.weak		__nv_reservedSMEM_offset_0_alias
	.size		__nv_reservedSMEM_offset_0_alias, 0, 64
	.other		__nv_reservedSMEM_offset_0_alias,@"STO_CUDA_RESERVED_SHARED STV_DEFAULT"
__nv_reservedSMEM_offset_0_alias:
	.zero		0
	.zero		64


//--------------------- .nv.constant0.triton_red_fused__to_copy_mean_pow_7 --------------------------
	.section	.nv.constant0.triton_red_fused__to_copy_mean_pow_7,"a",@progbits
	.sectionflags	@""
	.align	4
.nv.constant0.triton_red_fused__to_copy_mean_pow_7:
	.zero		928


//--------------------- SYMBOLS --------------------------

	.type		.nv.reservedSmem.offset0,@object
	.size		.nv.reservedSmem.offset0,0x4
	.type		.nv.reservedSmem.cap,@object
	.size		.nv.reservedSmem.cap,0x4
